//
// Generated by NVIDIA NVVM Compiler
//
// Compiler Build ID: CL-36424714
// Cuda compilation tools, release 13.0, V13.0.88
// Based on NVVM 20.0.0
//

.version 9.0
.target sm_100
.address_size 64

	// .globl	_Z18matrixTransposeGPUPiS_

.visible .entry _Z18matrixTransposeGPUPiS_(
	.param .u64 .ptr .align 1 _Z18matrixTransposeGPUPiS__param_0,
	.param .u64 .ptr .align 1 _Z18matrixTransposeGPUPiS__param_1
)
{
	.reg .pred 	%p<3>;
	.reg .b32 	%r<25>;
	.reg .b64 	%rd<17>;

	ld.param.u64 	%rd9, [_Z18matrixTransposeGPUPiS__param_0];
	ld.param.u64 	%rd10, [_Z18matrixTransposeGPUPiS__param_1];
	cvta.to.global.u64 	%rd11, %rd10;
	cvta.to.global.u64 	%rd12, %rd9;
	add.s64 	%rd1, %rd12, 32768;
	add.s64 	%rd2, %rd11, 32;
	mov.b32 	%r23, 0;
$L__BB0_1:
	mul.wide.u32 	%rd13, %r23, 4;
	add.s64 	%rd16, %rd1, %rd13;
	mul.wide.u32 	%rd14, %r23, 4096;
	add.s64 	%rd15, %rd2, %rd14;
	mov.b32 	%r24, 0;
$L__BB0_2:
	ld.global.u32 	%r7, [%rd16+-32768];
	st.global.u32 	[%rd15+-32], %r7;
	ld.global.u32 	%r8, [%rd16+-28672];
	st.global.u32 	[%rd15+-28], %r8;
	ld.global.u32 	%r9, [%rd16+-24576];
	st.global.u32 	[%rd15+-24], %r9;
	ld.global.u32 	%r10, [%rd16+-20480];
	st.global.u32 	[%rd15+-20], %r10;
	ld.global.u32 	%r11, [%rd16+-16384];
	st.global.u32 	[%rd15+-16], %r11;
	ld.global.u32 	%r12, [%rd16+-12288];
	st.global.u32 	[%rd15+-12], %r12;
	ld.global.u32 	%r13, [%rd16+-8192];
	st.global.u32 	[%rd15+-8], %r13;
	ld.global.u32 	%r14, [%rd16+-4096];
	st.global.u32 	[%rd15+-4], %r14;
	ld.global.u32 	%r15, [%rd16];
	st.global.u32 	[%rd15], %r15;
	ld.global.u32 	%r16, [%rd16+4096];
	st.global.u32 	[%rd15+4], %r16;
	ld.global.u32 	%r17, [%rd16+8192];
	st.global.u32 	[%rd15+8], %r17;
	ld.global.u32 	%r18, [%rd16+12288];
	st.global.u32 	[%rd15+12], %r18;
	ld.global.u32 	%r19, [%rd16+16384];
	st.global.u32 	[%rd15+16], %r19;
	ld.global.u32 	%r20, [%rd16+20480];
	st.global.u32 	[%rd15+20], %r20;
	ld.global.u32 	%r21, [%rd16+24576];
	st.global.u32 	[%rd15+24], %r21;
	ld.global.u32 	%r22, [%rd16+28672];
	st.global.u32 	[%rd15+28], %r22;
	add.s32 	%r24, %r24, 16;
	add.s64 	%rd16, %rd16, 65536;
	add.s64 	%rd15, %rd15, 64;
	setp.ne.s32 	%p1, %r24, 1024;
	@%p1 bra 	$L__BB0_2;
	add.s32 	%r23, %r23, 1;
	setp.ne.s32 	%p2, %r23, 1024;
	@%p2 bra 	$L__BB0_1;
	ret;

}


// ===== COMPILED SASS (sm_100) =====

	.target	sm_100

	.elftype	@"ET_EXEC"


//--------------------- .note.nv.tkinfo           --------------------------
	.section	.note.nv.tkinfo,"",@"SHT_NOTE"
	.sectionflags	@"SHF_NOTE_NV_TKINFO"
	.tkinfo
        /*0018*/ 	.word	0x00000002
        /*0030*/ 	.string	""
        /*0030*/ 	.string	"ptxas"
        /*0030*/ 	.string	"Cuda compilation tools, release 13.0, V13.0.88"
        /*0030*/ 	.string	"Build cuda_13.0.r13.0/compiler.36424714_0"
        /*0030*/ 	.string	"-arch sm_100 -m 64 "



//--------------------- .note.nv.cuinfo           --------------------------
	.section	.note.nv.cuinfo,"",@"SHT_NOTE"
	.sectionflags	@"SHF_NOTE_NV_CUINFO"
        /*0018*/ 	.short	0x0002
        /*001a*/ 	.short	0x0064
        /*001c*/ 	.short	0x0082
	.zero		2


//--------------------- .nv.info                  --------------------------
	.section	.nv.info,"",@"SHT_CUDA_INFO"
	.align	4


	//----- nvinfo : EIATTR_REGCOUNT
	.align		4
        /*0000*/ 	.byte	0x04, 0x2f
        /*0002*/ 	.short	(.L_1 - .L_0)
	.align		4
.L_0:
        /*0004*/ 	.word	index@(_Z18matrixTransposeGPUPiS_)
        /*0008*/ 	.word	0x00000014


	//----- nvinfo : EIATTR_FRAME_SIZE
	.align		4
.L_1:
        /*000c*/ 	.byte	0x04, 0x11
        /*000e*/ 	.short	(.L_3 - .L_2)
	.align		4
.L_2:
        /*0010*/ 	.word	index@(_Z18matrixTransposeGPUPiS_)
        /*0014*/ 	.word	0x00000000


	//----- nvinfo : EIATTR_MIN_STACK_SIZE
	.align		4
.L_3:
        /*0018*/ 	.byte	0x04, 0x12
        /*001a*/ 	.short	(.L_5 - .L_4)
	.align		4
.L_4:
        /*001c*/ 	.word	index@(_Z18matrixTransposeGPUPiS_)
        /*0020*/ 	.word	0x00000000
.L_5:


//--------------------- .nv.compat                --------------------------
	.section	.nv.compat,"",@"SHT_CUDA_COMPAT_INFO"
	.align	4
        /*0000*/ 	.byte	0x02, 0x09, 0x00, 0x00, 0x02, 0x02, 0x01, 0x00, 0x02, 0x05, 0x05, 0x00, 0x03, 0x07, 0x01, 0x01
        /*0010*/ 	.byte	0x02, 0x03, 0x00, 0x00, 0x02, 0x06, 0x01, 0x00, 0x04, 0x0b, 0x08, 0x00, 0x09, 0x00, 0x00, 0x00
        /*0020*/ 	.byte	0x00, 0x00, 0x00, 0x00


//--------------------- .nv.info._Z18matrixTransposeGPUPiS_ --------------------------
	.section	.nv.info._Z18matrixTransposeGPUPiS_,"",@"SHT_CUDA_INFO"
	.sectionflags	@""
	.align	4


	//----- nvinfo : EIATTR_CUDA_API_VERSION
	.align		4
        /*0000*/ 	.byte	0x04, 0x37
        /*0002*/ 	.short	(.L_7 - .L_6)
.L_6:
        /*0004*/ 	.word	0x00000082


	//----- nvinfo : EIATTR_KPARAM_INFO
	.align		4
.L_7:
        /*0008*/ 	.byte	0x04, 0x17
        /*000a*/ 	.short	(.L_9 - .L_8)
.L_8:
        /*000c*/ 	.word	0x00000000
        /*0010*/ 	.short	0x0001
        /*0012*/ 	.short	0x0008
        /*0014*/ 	.byte	0x00, 0xf5, 0x21, 0x00


	//----- nvinfo : EIATTR_KPARAM_INFO
	.align		4
.L_9:
        /*0018*/ 	.byte	0x04, 0x17
        /*001a*/ 	.short	(.L_11 - .L_10)
.L_10:
        /*001c*/ 	.word	0x00000000
        /*0020*/ 	.short	0x0000
        /*0022*/ 	.short	0x0000
        /*0024*/ 	.byte	0x00, 0xf5, 0x21, 0x00


	//----- nvinfo : EIATTR_SPARSE_MMA_MASK
	.align		4
.L_11:
        /*0028*/ 	.byte	0x03, 0x50
        /*002a*/ 	.short	0x0000


	//----- nvinfo : EIATTR_MAXREG_COUNT
	.align		4
        /*002c*/ 	.byte	0x03, 0x1b
        /*002e*/ 	.short	0x00ff


	//----- nvinfo : EIATTR_MERCURY_ISA_VERSION
	.align		4
        /*0030*/ 	.byte	0x03, 0x5f
        /*0032*/ 	.short	0x0101


	//----- nvinfo : EIATTR_VRC_CTA_INIT_COUNT
	.align		4
        /*0034*/ 	.byte	0x02, 0x4a
	.zero		1
	.zero		1


	//----- nvinfo : EIATTR_EXIT_INSTR_OFFSETS
	.align		4
        /*0038*/ 	.byte	0x04, 0x1c
        /*003a*/ 	.short	(.L_13 - .L_12)


	//   ....[0]....
.L_12:
        /*003c*/ 	.word	0x00000a80


	//----- nvinfo : EIATTR_CBANK_PARAM_SIZE
	.align		4
.L_13:
        /*0040*/ 	.byte	0x03, 0x19
        /*0042*/ 	.short	0x0010


	//----- nvinfo : EIATTR_PARAM_CBANK
	.align		4
        /*0044*/ 	.byte	0x04, 0x0a
        /*0046*/ 	.short	(.L_15 - .L_14)
	.align		4
.L_14:
        /*0048*/ 	.word	index@(.nv.constant0._Z18matrixTransposeGPUPiS_)
        /*004c*/ 	.short	0x0380
        /*004e*/ 	.short	0x0010


	//----- nvinfo : EIATTR_SW_WAR
	.align		4
.L_15:
        /*0050*/ 	.byte	0x04, 0x36
        /*0052*/ 	.short	(.L_17 - .L_16)
.L_16:
        /*0054*/ 	.word	0x00000008
.L_17:


//--------------------- .nv.callgraph             --------------------------
	.section	.nv.callgraph,"",@"SHT_CUDA_CALLGRAPH"
	.align	4
	.sectionentsize	8
	.align		4
        /*0000*/ 	.word	0x00000000
	.align		4
        /*0004*/ 	.word	0xffffffff
	.align		4
        /*0008*/ 	.word	0x00000000
	.align		4
        /*000c*/ 	.word	0xfffffffe
	.align		4
        /*0010*/ 	.word	0x00000000
	.align		4
        /*0014*/ 	.word	0xfffffffd
	.align		4
        /*0018*/ 	.word	0x00000000
	.align		4
        /*001c*/ 	.word	0xfffffffc


//--------------------- .text._Z18matrixTransposeGPUPiS_ --------------------------
	.section	.text._Z18matrixTransposeGPUPiS_,"ax",@progbits
	.align	128
        .global         _Z18matrixTransposeGPUPiS_
        .type           _Z18matrixTransposeGPUPiS_,@function
        .size           _Z18matrixTransposeGPUPiS_,(.L_x_3 - _Z18matrixTransposeGPUPiS_)
        .other          _Z18matrixTransposeGPUPiS_,@"STO_CUDA_ENTRY STV_DEFAULT"
_Z18matrixTransposeGPUPiS_:
.text._Z18matrixTransposeGPUPiS_:
[----:B------:R-:W-:Y:S01]  /*0000*/  LDC R1, c[0x0][0x37c] ;  /* 0x0000df00ff017b82 */ /* 0x000fe20000000800 */
[----:B------:R-:W0:Y:S01]  /*0010*/  LDCU.128 UR4, c[0x0][0x380] ;  /* 0x00007000ff0477ac */ /* 0x000e220008000c00 */
[----:B------:R-:W1:Y:S01]  /*0020*/  LDCU.64 UR14, c[0x0][0x358] ;  /* 0x00006b00ff0e77ac */ /* 0x000e620008000a00 */
[----:B0-----:R-:W-:Y:S02]  /*0030*/  UIADD3 UR10, UP0, UPT, UR4, 0x8000, URZ ;  /* 0x00008000040a7890 */ /* 0x001fe4000ff1e0ff */
[----:B------:R-:W-:Y:S02]  /*0040*/  UIADD3 UR8, UP1, UPT, UR6, 0x20, URZ ;  /* 0x0000002006087890 */ /* 0x000fe4000ff3e0ff */
[----:B------:R-:W-:Y:S02]  /*0050*/  UIADD3.X UR11, UPT, UPT, URZ, UR5, URZ, UP0, !UPT ;  /* 0x00000005ff0b7290 */ /* 0x000fe400087fe4ff */
[----:B------:R-:W-:Y:S01]  /*0060*/  UIADD3.X UR9, UPT, UPT, URZ, UR7, URZ, UP1, !UPT ;  /* 0x00000007ff097290 */ /* 0x000fe20008ffe4ff */
[----:B-1----:R-:W-:-:S11]  /*0070*/  UMOV UR4, URZ ;  /* 0x000000ff00047c82 */ /* 0x002fd60008000000 */
.L_x_1:
[----:B------:R-:W-:Y:S01]  /*0080*/  UMOV UR6, UR10 ;  /* 0x0000000a00067c82 */ /* 0x000fe20008000000 */
[----:B------:R-:W-:Y:S01]  /*0090*/  UMOV UR7, UR11 ;  /* 0x0000000b00077c82 */ /* 0x000fe20008000000 */
[----:B------:R-:W-:Y:S01]  /*00a0*/  UMOV UR5, URZ ;  /* 0x000000ff00057c82 */ /* 0x000fe20008000000 */
[----:B------:R-:W-:-:S03]  /*00b0*/  UIMAD.WIDE.U32 UR12, UR4, 0x4, UR6 ;  /* 0x00000004040c78a5 */ /* 0x000fc6000f8e0006 */
[----:B------:R-:W-:Y:S01]  /*00c0*/  UMOV UR6, UR8 ;  /* 0x0000000800067c82 */ /* 0x000fe20008000000 */
[----:B------:R-:W-:Y:S02]  /*00d0*/  UMOV UR7, UR9 ;  /* 0x0000000900077c82 */ /* 0x000fe40008000000 */
[----:B------:R-:W-:Y:S01]  /*00e0*/  UIMAD.WIDE.U32 UR6, UR4, 0x1000, UR6 ;  /* 0x00001000040678a5 */ /* 0x000fe2000f8e0006 */
[----:B------:R-:W-:Y:S01]  /*00f0*/  IMAD.U32 R2, RZ, RZ, UR12 ;  /* 0x0000000cff027e24 */ /* 0x000fe2000f8e00ff */
[----:B-1----:R-:W-:Y:S01]  /*0100*/  MOV R5, UR13 ;  /* 0x0000000d00057c02 */ /* 0x002fe20008000f00 */
[----:B------:R-:W-:Y:S01]  /*0110*/  UIADD3 UR4, UPT, UPT, UR4, 0x1, URZ ;  /* 0x0000000104047890 */ /* 0x000fe2000fffe0ff */
[----:B------:R-:W-:Y:S01]  /*0120*/  MOV R3, UR13 ;  /* 0x0000000d00037c02 */ /* 0x000fe20008000f00 */
[----:B------:R-:W-:Y:S01]  /*0130*/  IMAD.U32 R4, RZ, RZ, UR12 ;  /* 0x0000000cff047e24 */ /* 0x000fe2000f8e00ff */
[----:B------:R-:W-:Y:S01]  /*0140*/  MOV R9, UR7 ;  /* 0x0000000700097c02 */ /* 0x000fe20008000f00 */
[----:B------:R-:W-:Y:S01]  /*0150*/  IMAD.U32 R6, RZ, RZ, UR6 ;  /* 0x00000006ff067e24 */ /* 0x000fe2000f8e00ff */
[----:B------:R-:W-:Y:S01]  /*0160*/  MOV R7, UR7 ;  /* 0x0000000700077c02 */ /* 0x000fe20008000f00 */
[----:B------:R-:W-:Y:S01]  /*0170*/  IMAD.U32 R8, RZ, RZ, UR6 ;  /* 0x00000006ff087e24 */ /* 0x000fe2000f8e00ff */
[----:B------:R-:W-:Y:S01]  /*0180*/  MOV R7, R5 ;  /* 0x0000000500077202 */ /* 0x000fe20000000f00 */
[----:B------:R-:W-:Y:S01]  /*0190*/  IMAD.MOV.U32 R0, RZ, RZ, R2 ;  /* 0x000000ffff007224 */ /* 0x000fe200078e0002 */
[----:B------:R-:W-:Y:S01]  /*01a0*/  UISETP.NE.AND UP1, UPT, UR4, 0x400, UPT ;  /* 0x000004000400788c */ /* 0x000fe2000bf25270 */
[----:B------:R-:W-:-:S10]  /*01b0*/  IMAD.MOV.U32 R15, RZ, RZ, R9 ;  /* 0x000000ffff0f7224 */ /* 0x000fd400078e0009 */
.L_x_0:
[----:B------:R-:W-:Y:S01]  /*01c0*/  MOV R2, R0 ;  /* 0x0000000000027202 */ /* 0x000fe20000000f00 */
[----:B------:R-:W-:-:S05]  /*01d0*/  IMAD.MOV.U32 R3, RZ, RZ, R7 ;  /* 0x000000ffff037224 */ /* 0x000fca00078e0007 */
[----:B------:R-:W2:Y:S01]  /*01e0*/  LDG.E R7, desc[UR14][R2.64+-0x8000] ;  /* 0xff80000e02077981 */ /* 0x000ea2000c1e1900 */
[----:B-1----:R-:W-:Y:S01]  /*01f0*/  MOV R4, R6 ;  /* 0x0000000600047202 */ /* 0x002fe20000000f00 */
[----:B------:R-:W-:-:S05]  /*0200*/  IMAD.MOV.U32 R5, RZ, RZ, R15 ;  /* 0x000000ffff057224 */ /* 0x000fca00078e000f */
[----:B--2---:R0:W-:Y:S04]  /*0210*/  STG.E desc[UR14][R4.64+-0x20], R7 ;  /* 0xffffe00704007986 */ /* 0x0041e8000c10190e */
[----:B------:R-:W2:Y:S04]  /*0220*/  LDG.E R9, desc[UR14][R2.64+-0x7000] ;  /* 0xff90000e02097981 */ /* 0x000ea8000c1e1900 */
[----:B--2---:R1:W-:Y:S04]  /*0230*/  STG.E desc[UR14][R4.64+-0x1c], R9 ;  /* 0xffffe40904007986 */ /* 0x0043e8000c10190e */
[----:B------:R-:W2:Y:S04]  /*0240*/  LDG.E R11, desc[UR14][R2.64+-0x6000] ;  /* 0xffa0000e020b7981 */ /* 0x000ea8000c1e1900 */
[----:B--2---:R2:W-:Y:S04]  /*0250*/  STG.E desc[UR14][R4.64+-0x18], R11 ;  /* 0xffffe80b04007986 */ /* 0x0045e8000c10190e */
[----:B------:R-:W3:Y:S04]  /*0260*/  LDG.E R13, desc[UR14][R2.64+-0x5000] ;  /* 0xffb0000e020d7981 */ /* 0x000ee8000c1e1900 */
[----:B---3--:R3:W-:Y:S04]  /*0270*/  STG.E desc[UR14][R4.64+-0x14], R13 ;  /* 0xffffec0d04007986 */ /* 0x0087e8000c10190e */
[----:B------:R-:W4:Y:S04]  /*0280*/  LDG.E R15, desc[UR14][R2.64+-0x4000] ;  /* 0xffc0000e020f7981 */ /* 0x000f28000c1e1900 */
[----:B----4-:R4:W-:Y:S04]  /*0290*/  STG.E desc[UR14][R4.64+-0x10], R15 ;  /* 0xfffff00f04007986 */ /* 0x0109e8000c10190e */
[----:B------:R-:W5:Y:S04]  /*02a0*/  LDG.E R17, desc[UR14][R2.64+-0x3000] ;  /* 0xffd0000e02117981 */ /* 0x000f68000c1e1900 */
[----:B-----5:R5:W-:Y:S04]  /*02b0*/  STG.E desc[UR14][R4.64+-0xc], R17 ;  /* 0xfffff41104007986 */ /* 0x020be8000c10190e */
[----:B0-----:R-:W2:Y:S04]  /*02c0*/  LDG.E R7, desc[UR14][R2.64+-0x2000] ;  /* 0xffe0000e02077981 */ /* 0x001ea8000c1e1900 */
[----:B--2---:R0:W-:Y:S04]  /*02d0*/  STG.E desc[UR14][R4.64+-0x8], R7 ;  /* 0xfffff80704007986 */ /* 0x0041e8000c10190e */
[----:B-1----:R-:W2:Y:S04]  /*02e0*/  LDG.E R9, desc[UR14][R2.64+-0x1000] ;  /* 0xfff0000e02097981 */ /* 0x002ea8000c1e1900 */
[----:B--2---:R1:W-:Y:S04]  /*02f0*/  STG.E desc[UR14][R4.64+-0x4], R9 ;  /* 0xfffffc0904007986 */ /* 0x0043e8000c10190e */
[----:B------:R-:W2:Y:S04]  /*0300*/  LDG.E R11, desc[UR14][R2.64] ;  /* 0x0000000e020b7981 */ /* 0x000ea8000c1e1900 */
[----:B--2---:R2:W-:Y:S04]  /*0310*/  STG.E desc[UR14][R4.64], R11 ;  /* 0x0000000b04007986 */ /* 0x0045e8000c10190e */
[----:B---3--:R-:W3:Y:S04]  /*0320*/  LDG.E R13, desc[UR14][R2.64+0x1000] ;  /* 0x0010000e020d7981 */ /* 0x008ee8000c1e1900 */
[----:B---3--:R3:W-:Y:S04]  /*0330*/  STG.E desc[UR14][R4.64+0x4], R13 ;  /* 0x0000040d04007986 */ /* 0x0087e8000c10190e */
[----:B----4-:R-:W4:Y:S04]  /*0340*/  LDG.E R15, desc[UR14][R2.64+0x2000] ;  /* 0x0020000e020f7981 */ /* 0x010f28000c1e1900 */
[----:B----4-:R4:W-:Y:S04]  /*0350*/  STG.E desc[UR14][R4.64+0x8], R15 ;  /* 0x0000080f04007986 */ /* 0x0109e8000c10190e */
[----:B-----5:R-:W5:Y:S04]  /*0360*/  LDG.E R17, desc[UR14][R2.64+0x3000] ;  /* 0x0030000e02117981 */ /* 0x020f68000c1e1900 */
        /* <DEDUP_REMOVED lines=96> */
[----:B-----5:R-:W-:Y:S04]  /*0970*/  STG.E desc[UR14][R4.64+0xcc], R17 ;  /* 0x0000cc1104007986 */ /* 0x020fe8000c10190e */
[----:B0-----:R-:W5:Y:S04]  /*0980*/  LDG.E R7, desc[UR14][R2.64+0x34000] ;  /* 0x0340000e02077981 */ /* 0x001f68000c1e1900 */
[----:B-----5:R0:W-:Y:S04]  /*0990*/  STG.E desc[UR14][R4.64+0xd0], R7 ;  /* 0x0000d00704007986 */ /* 0x0201e8000c10190e */
[----:B-1----:R-:W5:Y:S04]  /*09a0*/  LDG.E R9, desc[UR14][R2.64+0x35000] ;  /* 0x0350000e02097981 */ /* 0x002f68000c1e1900 */
[----:B-----5:R1:W-:Y:S04]  /*09b0*/  STG.E desc[UR14][R4.64+0xd4], R9 ;  /* 0x0000d40904007986 */ /* 0x0203e8000c10190e */
[----:B--2---:R-:W2:Y:S04]  /*09c0*/  LDG.E R11, desc[UR14][R2.64+0x36000] ;  /* 0x0360000e020b7981 */ /* 0x004ea8000c1e1900 */
[----:B--2---:R1:W-:Y:S04]  /*09d0*/  STG.E desc[UR14][R4.64+0xd8], R11 ;  /* 0x0000d80b04007986 */ /* 0x0043e8000c10190e */
[----:B---3--:R-:W2:Y:S01]  /*09e0*/  LDG.E R13, desc[UR14][R2.64+0x37000] ;  /* 0x0370000e020d7981 */ /* 0x008ea2000c1e1900 */
[----:B------:R-:W-:Y:S01]  /*09f0*/  UIADD3 UR5, UPT, UPT, UR5, 0x40, URZ ;  /* 0x0000004005057890 */ /* 0x000fe2000fffe0ff */
[----:B------:R-:W-:-:S02]  /*0a00*/  IADD3 R6, P1, PT, R4, 0x100, RZ ;  /* 0x0000010004067810 */ /* 0x000fc40007f3e0ff */
[----:B------:R-:W-:Y:S01]  /*0a10*/  IADD3 R0, P0, PT, R2, 0x40000, RZ ;  /* 0x0004000002007810 */ /* 0x000fe20007f1e0ff */
[----:B------:R-:W-:Y:S02]  /*0a20*/  UISETP.NE.AND UP0, UPT, UR5, 0x400, UPT ;  /* 0x000004000500788c */ /* 0x000fe4000bf05270 */
[----:B----4-:R-:W-:Y:S01]  /*0a30*/  IMAD.X R15, RZ, RZ, R5, P1 ;  /* 0x000000ffff0f7224 */ /* 0x010fe200008e0605 */
[----:B0-----:R-:W-:Y:S01]  /*0a40*/  IADD3.X R7, PT, PT, RZ, R3, RZ, P0, !PT ;  /* 0x00000003ff077210 */ /* 0x001fe200007fe4ff */
[----:B--2---:R1:W-:Y:S05]  /*0a50*/  STG.E desc[UR14][R4.64+0xdc], R13 ;  /* 0x0000dc0d04007986 */ /* 0x0043ea000c10190e */
[----:B------:R-:W-:Y:S05]  /*0a60*/  BRA.U UP0, `(.L_x_0) ;  /* 0xfffffff500d47547 */ /* 0x000fea000b83ffff */
[----:B------:R-:W-:Y:S05]  /*0a70*/  BRA.U UP1, `(.L_x_1) ;  /* 0xfffffff501807547 */ /* 0x000fea000b83ffff */
[----:B------:R-:W-:Y:S05]  /*0a80*/  EXIT ;  /* 0x000000000000794d */ /* 0x000fea0003800000 */
.L_x_2:
[----:B------:R-:W-:-:S00]  /*0a90*/  BRA `(.L_x_2) ;  /* 0xfffffffc00fc7947 */ /* 0x000fc0000383ffff */
[----:B------:R-:W-:-:S00]  /*0aa0*/  NOP ;  /* 0x0000000000007918 */ /* 0x000fc00000000000 */
        /* <DEDUP_REMOVED lines=13> */
.L_x_3:


//--------------------- .nv.shared.reserved.0     --------------------------
	.section	.nv.shared.reserved.0,"aw",@nobits
	.weak		__nv_reservedSMEM_offset_0_alias
	.size		__nv_reservedSMEM_offset_0_alias, 0, 64
	.other		__nv_reservedSMEM_offset_0_alias,@"STO_CUDA_RESERVED_SHARED STV_DEFAULT"
__nv_reservedSMEM_offset_0_alias:
	.zero		0
	.zero		64


//--------------------- .nv.constant0._Z18matrixTransposeGPUPiS_ --------------------------
	.section	.nv.constant0._Z18matrixTransposeGPUPiS_,"a",@progbits
	.sectionflags	@""
	.align	4
.nv.constant0._Z18matrixTransposeGPUPiS_:
	.zero		912


//--------------------- SYMBOLS --------------------------

	.type		.nv.reservedSmem.offset0,@object
	.size		.nv.reservedSmem.offset0,0x4
